//
// Generated by NVIDIA NVVM Compiler
//
// Compiler Build ID: CL-36424714
// Cuda compilation tools, release 13.0, V13.0.88
// Based on NVVM 20.0.0
//

.version 9.0
.target sm_100
.address_size 64

	// .globl	_Z8mykernelPj
.extern .shared .align 16 .b8 sm[];

.visible .entry _Z8mykernelPj(
	.param .u64 .ptr .align 1 _Z8mykernelPj_param_0
)
{
	.reg .b32 	%r<10>;
	.reg .b64 	%rd<5>;

	ld.param.u64 	%rd1, [_Z8mykernelPj_param_0];
	cvta.to.global.u64 	%rd2, %rd1;
	mov.u32 	%r1, %tid.x;
	mov.u32 	%r2, %ctaid.x;
	mov.u32 	%r3, %ntid.x;
	mad.lo.s32 	%r4, %r2, %r3, %r1;
	shl.b32 	%r5, %r1, 2;
	mov.u32 	%r6, sm;
	add.s32 	%r7, %r6, %r5;
	atom.shared.or.b32 	%r8, [%r7], 1;
	ld.shared.u32 	%r9, [%r7];
	mul.wide.s32 	%rd3, %r4, 4;
	add.s64 	%rd4, %rd2, %rd3;
	st.global.u32 	[%rd4], %r9;
	ret;

}


// ===== COMPILED SASS (sm_100) =====

	.target	sm_100

	.elftype	@"ET_EXEC"


//--------------------- .note.nv.tkinfo           --------------------------
	.section	.note.nv.tkinfo,"",@"SHT_NOTE"
	.sectionflags	@"SHF_NOTE_NV_TKINFO"
	.tkinfo
        /*0018*/ 	.word	0x00000002
        /*0030*/ 	.string	""
        /*0030*/ 	.string	"ptxas"
        /*0030*/ 	.string	"Cuda compilation tools, release 13.0, V13.0.88"
        /*0030*/ 	.string	"Build cuda_13.0.r13.0/compiler.36424714_0"
        /*0030*/ 	.string	"-arch sm_100 -m 64 "



//--------------------- .note.nv.cuinfo           --------------------------
	.section	.note.nv.cuinfo,"",@"SHT_NOTE"
	.sectionflags	@"SHF_NOTE_NV_CUINFO"
        /*0018*/ 	.short	0x0002
        /*001a*/ 	.short	0x0064
        /*001c*/ 	.short	0x0082
	.zero		2


//--------------------- .nv.info                  --------------------------
	.section	.nv.info,"",@"SHT_CUDA_INFO"
	.align	4


	//----- nvinfo : EIATTR_REGCOUNT
	.align		4
        /*0000*/ 	.byte	0x04, 0x2f
        /*0002*/ 	.short	(.L_1 - .L_0)
	.align		4
.L_0:
        /*0004*/ 	.word	index@(_Z8mykernelPj)
        /*0008*/ 	.word	0x0000000c


	//----- nvinfo : EIATTR_FRAME_SIZE
	.align		4
.L_1:
        /*000c*/ 	.byte	0x04, 0x11
        /*000e*/ 	.short	(.L_3 - .L_2)
	.align		4
.L_2:
        /*0010*/ 	.word	index@(_Z8mykernelPj)
        /*0014*/ 	.word	0x00000000


	//----- nvinfo : EIATTR_MIN_STACK_SIZE
	.align		4
.L_3:
        /*0018*/ 	.byte	0x04, 0x12
        /*001a*/ 	.short	(.L_5 - .L_4)
	.align		4
.L_4:
        /*001c*/ 	.word	index@(_Z8mykernelPj)
        /*0020*/ 	.word	0x00000000
.L_5:


//--------------------- .nv.compat                --------------------------
	.section	.nv.compat,"",@"SHT_CUDA_COMPAT_INFO"
	.align	4
        /*0000*/ 	.byte	0x02, 0x09, 0x00, 0x00, 0x02, 0x02, 0x01, 0x00, 0x02, 0x05, 0x05, 0x00, 0x03, 0x07, 0x01, 0x01
        /*0010*/ 	.byte	0x02, 0x03, 0x00, 0x00, 0x02, 0x06, 0x01, 0x00, 0x04, 0x0b, 0x08, 0x00, 0x09, 0x00, 0x00, 0x00
        /*0020*/ 	.byte	0x00, 0x00, 0x00, 0x00


//--------------------- .nv.info._Z8mykernelPj    --------------------------
	.section	.nv.info._Z8mykernelPj,"",@"SHT_CUDA_INFO"
	.sectionflags	@""
	.align	4


	//----- nvinfo : EIATTR_CUDA_API_VERSION
	.align		4
        /*0000*/ 	.byte	0x04, 0x37
        /*0002*/ 	.short	(.L_7 - .L_6)
.L_6:
        /*0004*/ 	.word	0x00000082


	//----- nvinfo : EIATTR_KPARAM_INFO
	.align		4
.L_7:
        /*0008*/ 	.byte	0x04, 0x17
        /*000a*/ 	.short	(.L_9 - .L_8)
.L_8:
        /*000c*/ 	.word	0x00000000
        /*0010*/ 	.short	0x0000
        /*0012*/ 	.short	0x0000
        /*0014*/ 	.byte	0x00, 0xf5, 0x21, 0x00


	//----- nvinfo : EIATTR_SPARSE_MMA_MASK
	.align		4
.L_9:
        /*0018*/ 	.byte	0x03, 0x50
        /*001a*/ 	.short	0x0000


	//----- nvinfo : EIATTR_MAXREG_COUNT
	.align		4
        /*001c*/ 	.byte	0x03, 0x1b
        /*001e*/ 	.short	0x00ff


	//----- nvinfo : EIATTR_MERCURY_ISA_VERSION
	.align		4
        /*0020*/ 	.byte	0x03, 0x5f
        /*0022*/ 	.short	0x0101


	//----- nvinfo : EIATTR_VRC_CTA_INIT_COUNT
	.align		4
        /*0024*/ 	.byte	0x02, 0x4a
	.zero		1
	.zero		1


	//----- nvinfo : EIATTR_EXIT_INSTR_OFFSETS
	.align		4
        /*0028*/ 	.byte	0x04, 0x1c
        /*002a*/ 	.short	(.L_11 - .L_10)


	//   ....[0]....
.L_10:
        /*002c*/ 	.word	0x00000100


	//----- nvinfo : EIATTR_CBANK_PARAM_SIZE
	.align		4
.L_11:
        /*0030*/ 	.byte	0x03, 0x19
        /*0032*/ 	.short	0x0008


	//----- nvinfo : EIATTR_PARAM_CBANK
	.align		4
        /*0034*/ 	.byte	0x04, 0x0a
        /*0036*/ 	.short	(.L_13 - .L_12)
	.align		4
.L_12:
        /*0038*/ 	.word	index@(.nv.constant0._Z8mykernelPj)
        /*003c*/ 	.short	0x0380
        /*003e*/ 	.short	0x0008


	//----- nvinfo : EIATTR_SW_WAR
	.align		4
.L_13:
        /*0040*/ 	.byte	0x04, 0x36
        /*0042*/ 	.short	(.L_15 - .L_14)
.L_14:
        /*0044*/ 	.word	0x00000008
.L_15:


//--------------------- .nv.callgraph             --------------------------
	.section	.nv.callgraph,"",@"SHT_CUDA_CALLGRAPH"
	.align	4
	.sectionentsize	8
	.align		4
        /*0000*/ 	.word	0x00000000
	.align		4
        /*0004*/ 	.word	0xffffffff
	.align		4
        /*0008*/ 	.word	0x00000000
	.align		4
        /*000c*/ 	.word	0xfffffffe
	.align		4
        /*0010*/ 	.word	0x00000000
	.align		4
        /*0014*/ 	.word	0xfffffffd
	.align		4
        /*0018*/ 	.word	0x00000000
	.align		4
        /*001c*/ 	.word	0xfffffffc


//--------------------- .text._Z8mykernelPj       --------------------------
	.section	.text._Z8mykernelPj,"ax",@progbits
	.align	128
        .global         _Z8mykernelPj
        .type           _Z8mykernelPj,@function
        .size           _Z8mykernelPj,(.L_x_1 - _Z8mykernelPj)
        .other          _Z8mykernelPj,@"STO_CUDA_ENTRY STV_DEFAULT"
_Z8mykernelPj:
.text._Z8mykernelPj:
[----:B------:R-:W-:Y:S01]  /*0000*/  LDC R1, c[0x0][0x37c] ;  /* 0x0000df00ff017b82 */ /* 0x000fe20000000800 */
[----:B------:R-:W0:Y:S07]  /*0010*/  S2R R5, SR_TID.X ;  /* 0x0000000000057919 */ /* 0x000e2e0000002100 */
[----:B------:R-:W1:Y:S01]  /*0020*/  S2UR UR5, SR_CgaCtaId ;  /* 0x00000000000579c3 */ /* 0x000e620000008800 */
[----:B------:R-:W-:Y:S01]  /*0030*/  UMOV UR4, 0x400 ;  /* 0x0000040000047882 */ /* 0x000fe20000000000 */
[----:B------:R-:W-:-:S06]  /*0040*/  HFMA2 R9, -RZ, RZ, 0, 5.9604644775390625e-08 ;  /* 0x00000001ff097431 */ /* 0x000fcc00000001ff */
[----:B------:R-:W2:Y:S08]  /*0050*/  S2UR UR6, SR_CTAID.X ;  /* 0x00000000000679c3 */ /* 0x000eb00000002500 */
[----:B------:R-:W2:Y:S01]  /*0060*/  LDC R4, c[0x0][0x360] ;  /* 0x0000d800ff047b82 */ /* 0x000ea20000000800 */
[----:B-1----:R-:W-:-:S07]  /*0070*/  ULEA UR4, UR5, UR4, 0x18 ;  /* 0x0000000405047291 */ /* 0x002fce000f8ec0ff */
[----:B------:R-:W1:Y:S01]  /*0080*/  LDC.64 R2, c[0x0][0x380] ;  /* 0x0000e000ff027b82 */ /* 0x000e620000000a00 */
[----:B0-----:R-:W-:-:S03]  /*0090*/  LEA R0, R5, UR4, 0x2 ;  /* 0x0000000405007c11 */ /* 0x001fc6000f8e10ff */
[----:B------:R-:W0:Y:S02]  /*00a0*/  LDCU.64 UR4, c[0x0][0x358] ;  /* 0x00006b00ff0477ac */ /* 0x000e240008000a00 */
[----:B------:R-:W-:Y:S04]  /*00b0*/  ATOMS.OR RZ, [R0], R9 ;  /* 0x0000000900ff738c */ /* 0x000fe80003000000 */
[----:B------:R-:W0:Y:S01]  /*00c0*/  LDS R7, [R0] ;  /* 0x0000000000077984 */ /* 0x000e220000000800 */
[----:B--2---:R-:W-:-:S04]  /*00d0*/  IMAD R5, R4, UR6, R5 ;  /* 0x0000000604057c24 */ /* 0x004fc8000f8e0205 */
[----:B-1----:R-:W-:-:S05]  /*00e0*/  IMAD.WIDE R2, R5, 0x4, R2 ;  /* 0x0000000405027825 */ /* 0x002fca00078e0202 */
[----:B0-----:R-:W-:Y:S01]  /*00f0*/  STG.E desc[UR4][R2.64], R7 ;  /* 0x0000000702007986 */ /* 0x001fe2000c101904 */
[----:B------:R-:W-:Y:S05]  /*0100*/  EXIT ;  /* 0x000000000000794d */ /* 0x000fea0003800000 */
.L_x_0:
[----:B------:R-:W-:-:S00]  /*0110*/  BRA `(.L_x_0) ;  /* 0xfffffffc00fc7947 */ /* 0x000fc0000383ffff */
[----:B------:R-:W-:-:S00]  /*0120*/  NOP ;  /* 0x0000000000007918 */ /* 0x000fc00000000000 */
        /* <DEDUP_REMOVED lines=13> */
.L_x_1:


//--------------------- .nv.shared._Z8mykernelPj  --------------------------
	.section	.nv.shared._Z8mykernelPj,"aw",@nobits
	.sectionflags	@""
	.align	16
	.zero		1024


//--------------------- .nv.shared.reserved.0     --------------------------
	.section	.nv.shared.reserved.0,"aw",@nobits
	.weak		__nv_reservedSMEM_offset_0_alias
	.size		__nv_reservedSMEM_offset_0_alias, 0, 64
	.other		__nv_reservedSMEM_offset_0_alias,@"STO_CUDA_RESERVED_SHARED STV_DEFAULT"
__nv_reservedSMEM_offset_0_alias:
	.zero		0
	.zero		64


//--------------------- .nv.constant0._Z8mykernelPj --------------------------
	.section	.nv.constant0._Z8mykernelPj,"a",@progbits
	.sectionflags	@""
	.align	4
.nv.constant0._Z8mykernelPj:
	.zero		904


//--------------------- SYMBOLS --------------------------

	.type		.nv.reservedSmem.offset0,@object
	.size		.nv.reservedSmem.offset0,0x4
	.type		.nv.reservedSmem.cap,@object
	.size		.nv.reservedSmem.cap,0x4
